	.headerflags	@"EF_CUDA_TEXMODE_UNIFIED EF_CUDA_64BIT_ADDRESS EF_CUDA_ACCELERATORS EF_CUDA_SM90 EF_CUDA_VIRTUAL_SM(EF_CUDA_SM90)"
	.elftype	@"ET_EXEC"


//--------------------- .nv.info                  --------------------------
	.section	.nv.info,"",@"SHT_CUDA_INFO"
	.align	4


	//----- nvinfo : EIATTR_REGCOUNT
	.align		4
        /*0000*/ 	.byte	0x04, 0x2f
        /*0002*/ 	.short	(.L_3 - .L_2)
	.align		4
.L_2:
        /*0004*/ 	.word	index@(triton_poi_fused__native_batch_norm_legit_no_training_leaky_relu_38)
        /*0008*/ 	.word	0x00000010


	//----- nvinfo : EIATTR_MIN_STACK_SIZE
	.align		4
.L_3:
        /*000c*/ 	.byte	0x04, 0x12
        /*000e*/ 	.short	(.L_5 - .L_4)
	.align		4
.L_4:
        /*0010*/ 	.word	index@(triton_poi_fused__native_batch_norm_legit_no_training_leaky_relu_38)
        /*0014*/ 	.word	0x00000000


	//----- nvinfo : EIATTR_FRAME_SIZE
	.align		4
.L_5:
        /*0018*/ 	.byte	0x04, 0x11
        /*001a*/ 	.short	(.L_7 - .L_6)
	.align		4
.L_6:
        /*001c*/ 	.word	index@(triton_poi_fused__native_batch_norm_legit_no_training_leaky_relu_38)
        /*0020*/ 	.word	0x00000000


	//----- nvinfo : EIATTR_MIN_STACK_SIZE
	.align		4
.L_7:
        /*0024*/ 	.byte	0x04, 0x12
        /*0026*/ 	.short	(.L_9 - .L_8)
	.align		4
.L_8:
        /*0028*/ 	.word	index@(triton_poi_fused__native_batch_norm_legit_no_training_leaky_relu_38)
        /*002c*/ 	.word	0x00000000
.L_9:


//--------------------- .nv.info.triton_poi_fused__native_batch_norm_legit_no_training_leaky_relu_38 --------------------------
	.section	.nv.info.triton_poi_fused__native_batch_norm_legit_no_training_leaky_relu_38,"",@"SHT_CUDA_INFO"
	.sectionflags	@""
	.align	4


	//----- nvinfo : EIATTR_CUDA_API_VERSION
	.align		4
        /*0000*/ 	.byte	0x04, 0x37
        /*0002*/ 	.short	(.L_11 - .L_10)
.L_10:
        /*0004*/ 	.word	0x0000007c


	//----- nvinfo : EIATTR_KPARAM_INFO
	.align		4
.L_11:
        /*0008*/ 	.byte	0x04, 0x17
        /*000a*/ 	.short	(.L_13 - .L_12)
.L_12:
        /*000c*/ 	.word	0x00000000
        /*0010*/ 	.short	0x0006
        /*0012*/ 	.short	0x0030
        /*0014*/ 	.byte	0x00, 0xf0, 0x11, 0x00


	//----- nvinfo : EIATTR_KPARAM_INFO
	.align		4
.L_13:
        /*0018*/ 	.byte	0x04, 0x17
        /*001a*/ 	.short	(.L_15 - .L_14)
.L_14:
        /*001c*/ 	.word	0x00000000
        /*0020*/ 	.short	0x0005
        /*0022*/ 	.short	0x0028
        /*0024*/ 	.byte	0x00, 0xf4, 0x21, 0x00


	//----- nvinfo : EIATTR_KPARAM_INFO
	.align		4
.L_15:
        /*0028*/ 	.byte	0x04, 0x17
        /*002a*/ 	.short	(.L_17 - .L_16)
.L_16:
        /*002c*/ 	.word	0x00000000
        /*0030*/ 	.short	0x0004
        /*0032*/ 	.short	0x0020
        /*0034*/ 	.byte	0x00, 0xf4, 0x21, 0x00


	//----- nvinfo : EIATTR_KPARAM_INFO
	.align		4
.L_17:
        /*0038*/ 	.byte	0x04, 0x17
        /*003a*/ 	.short	(.L_19 - .L_18)
.L_18:
        /*003c*/ 	.word	0x00000000
        /*0040*/ 	.short	0x0003
        /*0042*/ 	.short	0x0018
        /*0044*/ 	.byte	0x00, 0xf4, 0x21, 0x00


	//----- nvinfo : EIATTR_KPARAM_INFO
	.align		4
.L_19:
        /*0048*/ 	.byte	0x04, 0x17
        /*004a*/ 	.short	(.L_21 - .L_20)
.L_20:
        /*004c*/ 	.word	0x00000000
        /*0050*/ 	.short	0x0002
        /*0052*/ 	.short	0x0010
        /*0054*/ 	.byte	0x00, 0xf4, 0x21, 0x00


	//----- nvinfo : EIATTR_KPARAM_INFO
	.align		4
.L_21:
        /*0058*/ 	.byte	0x04, 0x17
        /*005a*/ 	.short	(.L_23 - .L_22)
.L_22:
        /*005c*/ 	.word	0x00000000
        /*0060*/ 	.short	0x0001
        /*0062*/ 	.short	0x0008
        /*0064*/ 	.byte	0x00, 0xf4, 0x21, 0x00


	//----- nvinfo : EIATTR_KPARAM_INFO
	.align		4
.L_23:
        /*0068*/ 	.byte	0x04, 0x17
        /*006a*/ 	.short	(.L_25 - .L_24)
.L_24:
        /*006c*/ 	.word	0x00000000
        /*0070*/ 	.short	0x0000
        /*0072*/ 	.short	0x0000
        /*0074*/ 	.byte	0x00, 0xf4, 0x21, 0x00


	//----- nvinfo : EIATTR_SPARSE_MMA_MASK
	.align		4
.L_25:
        /*0078*/ 	.byte	0x03, 0x50
        /*007a*/ 	.short	0x0000


	//----- nvinfo : EIATTR_MAXREG_COUNT
	.align		4
        /*007c*/ 	.byte	0x03, 0x1b
        /*007e*/ 	.short	0x00ff


	//----- nvinfo : EIATTR_EXIT_INSTR_OFFSETS
	.align		4
        /*0080*/ 	.byte	0x04, 0x1c
        /*0082*/ 	.short	(.L_27 - .L_26)


	//   ....[0]....
.L_26:
        /*0084*/ 	.word	0x000002d0


	//----- nvinfo : EIATTR_REQNTID
	.align		4
.L_27:
        /*0088*/ 	.byte	0x04, 0x10
        /*008a*/ 	.short	(.L_29 - .L_28)
.L_28:
        /*008c*/ 	.word	0x00000080
        /*0090*/ 	.word	0x00000001
        /*0094*/ 	.word	0x00000001


	//----- nvinfo : EIATTR_CBANK_PARAM_SIZE
	.align		4
.L_29:
        /*0098*/ 	.byte	0x03, 0x19
        /*009a*/ 	.short	0x0034


	//----- nvinfo : EIATTR_PARAM_CBANK
	.align		4
        /*009c*/ 	.byte	0x04, 0x0a
        /*009e*/ 	.short	(.L_31 - .L_30)
	.align		4
.L_30:
        /*00a0*/ 	.word	index@(.nv.constant0.triton_poi_fused__native_batch_norm_legit_no_training_leaky_relu_38)
        /*00a4*/ 	.short	0x0210
        /*00a6*/ 	.short	0x0034


	//----- nvinfo : EIATTR_SW_WAR
	.align		4
.L_31:
        /*00a8*/ 	.byte	0x04, 0x36
        /*00aa*/ 	.short	(.L_33 - .L_32)
.L_32:
        /*00ac*/ 	.word	0x00000008
.L_33:


//--------------------- .nv.callgraph             --------------------------
	.section	.nv.callgraph,"",@"SHT_CUDA_CALLGRAPH"
	.align	4
	.sectionentsize	8
	.align		4
        /*0000*/ 	.word	0x00000000
	.align		4
        /*0004*/ 	.word	0xffffffff
	.align		4
        /*0008*/ 	.word	0x00000000
	.align		4
        /*000c*/ 	.word	0xfffffffe
	.align		4
        /*0010*/ 	.word	0x00000000
	.align		4
        /*0014*/ 	.word	0xfffffffd
	.align		4
        /*0018*/ 	.word	0x00000000
	.align		4
        /*001c*/ 	.word	0xfffffffc


//--------------------- .nv.constant4             --------------------------
	.section	.nv.constant4,"a",@progbits
	.align	8
	.align		8
.nv.constant4:
        /*0000*/ 	.dword	_$_str
	.align		8
        /*0008*/ 	.dword	_$_str_$_2


//--------------------- .text.triton_poi_fused__native_batch_norm_legit_no_training_leaky_relu_38 --------------------------
	.section	.text.triton_poi_fused__native_batch_norm_legit_no_training_leaky_relu_38,"ax",@progbits
	.align	128
        .global         triton_poi_fused__native_batch_norm_legit_no_training_leaky_relu_38
        .type           triton_poi_fused__native_batch_norm_legit_no_training_leaky_relu_38,@function
        .size           triton_poi_fused__native_batch_norm_legit_no_training_leaky_relu_38,(.L_x_1 - triton_poi_fused__native_batch_norm_legit_no_training_leaky_relu_38)
        .other          triton_poi_fused__native_batch_norm_legit_no_training_leaky_relu_38,@"STO_CUDA_ENTRY STV_DEFAULT"
triton_poi_fused__native_batch_norm_legit_no_training_leaky_relu_38:
.text.triton_poi_fused__native_batch_norm_legit_no_training_leaky_relu_38:
[----:B------:R-:W-:Y:S01]  /*0000*/  LDC R1, c[0x0][0x28] ;  /* 0x00000a00ff017b82 */ /* 0x000fe20000000800 */
[----:B------:R-:W1:Y:S07]  /*0010*/  S2R R0, SR_TID.X ;  /* 0x0000000000007919 */ /* 0x000e6e0000002100 */
[----:B------:R-:W2:Y:S01]  /*0020*/  LDC.64 R6, c[0x0][0x228] ;  /* 0x00008a00ff067b82 */ /* 0x000ea20000000a00 */
[----:B------:R-:W-:Y:S01]  /*0030*/  ULDC.64 UR4, c[0x0][0x208] ;  /* 0x0000820000047ab9 */ /* 0x000fe20000000a00 */
[----:B------:R-:W3:Y:S06]  /*0040*/  S2R R3, SR_CTAID.X ;  /* 0x0000000000037919 */ /* 0x000eec0000002500 */
[----:B------:R-:W4:Y:S08]  /*0050*/  LDC.64 R4, c[0x0][0x220] ;  /* 0x00008800ff047b82 */ /* 0x000f300000000a00 */
[----:B------:R-:W5:Y:S08]  /*0060*/  LDC.64 R8, c[0x0][0x230] ;  /* 0x00008c00ff087b82 */ /* 0x000f700000000a00 */
[----:B------:R-:W5:Y:S01]  /*0070*/  LDC.64 R10, c[0x0][0x238] ;  /* 0x00008e00ff0a7b82 */ /* 0x000f620000000a00 */
[----:B-1----:R-:W-:-:S02]  /*0080*/  LOP3.LUT R0, R0, 0x7f, RZ, 0xc0, !PT ;  /* 0x0000007f00007812 */ /* 0x002fc400078ec0ff */
[----:B---3--:R-:W-:Y:S02]  /*0090*/  SHF.R.S32.HI R2, RZ, 0x18, R3 ;  /* 0x00000018ff027819 */ /* 0x008fe40000011403 */
[----:B------:R-:W-:Y:S02]  /*00a0*/  LEA R0, R3, R0, 0x7 ;  /* 0x0000000003007211 */ /* 0x000fe400078e38ff */
[----:B------:R-:W-:-:S04]  /*00b0*/  SGXT R3, R2, 0x1 ;  /* 0x000000010203781a */ /* 0x000fc80000000200 */
[----:B------:R-:W-:-:S04]  /*00c0*/  LEA.HI R3, R3, R0, RZ, 0xa ;  /* 0x0000000003037211 */ /* 0x000fc800078f50ff */
[----:B------:R-:W-:-:S04]  /*00d0*/  LOP3.LUT R3, R3, 0xfffffc00, RZ, 0xc0, !PT ;  /* 0xfffffc0003037812 */ /* 0x000fc800078ec0ff */
[----:B------:R-:W-:Y:S02]  /*00e0*/  IADD3 R13, R0, -R3, RZ ;  /* 0x80000003000d7210 */ /* 0x000fe40007ffe0ff */
[----:B------:R-:W1:Y:S03]  /*00f0*/  LDC.64 R2, c[0x0][0x218] ;  /* 0x00008600ff027b82 */ /* 0x000e660000000a00 */
[----:B--2---:R-:W-:-:S06]  /*0100*/  IMAD.WIDE R6, R13, 0x4, R6 ;  /* 0x000000040d067825 */ /* 0x004fcc00078e0206 */
[----:B------:R-:W2:Y:S01]  /*0110*/  LDG.E.EL R6, desc[UR4][R6.64] ;  /* 0x0000000406067981 */ /* 0x000ea2000c2e1900 */
[----:B----4-:R-:W-:-:S04]  /*0120*/  IMAD.WIDE R4, R13, 0x4, R4 ;  /* 0x000000040d047825 */ /* 0x010fc800078e0204 */
[C---:B-----5:R-:W-:Y:S02]  /*0130*/  IMAD.WIDE R8, R13.reuse, 0x4, R8 ;  /* 0x000000040d087825 */ /* 0x060fe400078e0208 */
[----:B------:R3:W4:Y:S02]  /*0140*/  LDG.E.EL R5, desc[UR4][R4.64] ;  /* 0x0000000404057981 */ /* 0x000724000c2e1900 */
[----:B0-----:R-:W-:Y:S02]  /*0150*/  IMAD.WIDE R10, R13, 0x4, R10 ;  /* 0x000000040d0a7825 */ /* 0x001fe400078e020a */
[----:B------:R-:W5:Y:S02]  /*0160*/  LDG.E.EL R8, desc[UR4][R8.64] ;  /* 0x0000000408087981 */ /* 0x000f64000c2e1900 */
[----:B-1----:R-:W-:Y:S02]  /*0170*/  IMAD.WIDE R2, R0, 0x4, R2 ;  /* 0x0000000400027825 */ /* 0x002fe400078e0202 */
[----:B------:R-:W5:Y:S04]  /*0180*/  LDG.E.EL R11, desc[UR4][R10.64] ;  /* 0x000000040a0b7981 */ /* 0x000f68000c2e1900 */
[----:B------:R-:W4:Y:S01]  /*0190*/  LDG.E R2, desc[UR4][R2.64] ;  /* 0x0000000402027981 */ /* 0x000f22000c1e1900 */
[----:B---3--:R-:W-:Y:S01]  /*01a0*/  HFMA2.MMA R4, -RZ, RZ, 1.625, 0 ;  /* 0x3e800000ff047435 */ /* 0x008fe200000001ff */
[----:B--2---:R-:W-:-:S04]  /*01b0*/  FADD R6, R6, 9.9999997473787516356e-06 ;  /* 0x3727c5ac06067421 */ /* 0x004fc80000000000 */
[----:B------:R-:W0:Y:S02]  /*01c0*/  MUFU.SQRT R7, R6 ;  /* 0x0000000600077308 */ /* 0x000e240000002000 */
[C---:B0-----:R-:W-:Y:S02]  /*01d0*/  FSETP.GT.AND P0, PT, R7.reuse, 8.50705917302346158658e+37, PT ;  /* 0x7e8000000700780b */ /* 0x041fe40003f04000 */
[----:B------:R-:W-:-:S11]  /*01e0*/  FSETP.GEU.AND P1, PT, R7, 1.175494350822287508e-38, PT ;  /* 0x008000000700780b */ /* 0x000fd60003f2e000 */
[----:B------:R-:W-:-:S04]  /*01f0*/  @P0 FMUL R7, R7, 0.25 ;  /* 0x3e80000007070820 */ /* 0x000fc80000400000 */
[----:B------:R-:W-:-:S06]  /*0200*/  @!P1 FMUL R7, R7, 16777216 ;  /* 0x4b80000007079820 */ /* 0x000fcc0000400000 */
[----:B------:R-:W0:Y:S01]  /*0210*/  MUFU.RCP R7, R7 ;  /* 0x0000000700077308 */ /* 0x000e220000001000 */
[----:B------:R-:W-:Y:S01]  /*0220*/  FSEL R4, R4, 1, P0 ;  /* 0x3f80000004047808 */ /* 0x000fe20000000000 */
[----:B----4-:R-:W-:Y:S02]  /*0230*/  FADD R5, R2, -R5 ;  /* 0x8000000502057221 */ /* 0x010fe40000000000 */
[----:B------:R-:W1:Y:S02]  /*0240*/  LDC.64 R2, c[0x0][0x210] ;  /* 0x00008400ff027b82 */ /* 0x000e640000000a00 */
[----:B------:R-:W-:-:S04]  /*0250*/  @!P1 FMUL R4, R4, 16777216 ;  /* 0x4b80000004049820 */ /* 0x000fc80000400000 */
[----:B0-----:R-:W-:-:S04]  /*0260*/  FMUL R4, R7, R4 ;  /* 0x0000000407047220 */ /* 0x001fc80000400000 */
[----:B------:R-:W-:-:S04]  /*0270*/  FMUL R4, R5, R4 ;  /* 0x0000000405047220 */ /* 0x000fc80000400000 */
[----:B-----5:R-:W-:-:S05]  /*0280*/  FFMA R11, R8, R4, R11 ;  /* 0x00000004080b7223 */ /* 0x020fca000000000b */
[----:B------:R-:W-:Y:S01]  /*0290*/  FSETP.GT.AND P0, PT, R11, RZ, PT ;  /* 0x000000ff0b00720b */ /* 0x000fe20003f04000 */
[----:B-1----:R-:W-:-:S12]  /*02a0*/  IMAD.WIDE R2, R0, 0x4, R2 ;  /* 0x0000000400027825 */ /* 0x002fd800078e0202 */
[----:B------:R-:W-:-:S05]  /*02b0*/  @!P0 FMUL R11, R11, 0.10000000149011611938 ;  /* 0x3dcccccd0b0b8820 */ /* 0x000fca0000400000 */
[----:B------:R-:W-:Y:S01]  /*02c0*/  STG.E desc[UR4][R2.64], R11 ;  /* 0x0000000b02007986 */ /* 0x000fe2000c101904 */
[----:B------:R-:W-:Y:S05]  /*02d0*/  EXIT ;  /* 0x000000000000794d */ /* 0x000fea0003800000 */
.L_x_0:
[----:B------:R-:W-:-:S00]  /*02e0*/  BRA `(.L_x_0) ;  /* 0xfffffffc00fc7947 */ /* 0x000fc0000383ffff */
[----:B------:R-:W-:-:S00]  /*02f0*/  NOP ;  /* 0x0000000000007918 */ /* 0x000fc00000000000 */
        /* <DEDUP_REMOVED lines=8> */
.L_x_1:


//--------------------- .nv.global.init           --------------------------
	.section	.nv.global.init,"aw",@progbits
.nv.global.init:
	.type		_$_str,@object
	.size		_$_str,(_$_str_$_2 - _$_str)
_$_str:
        /*0000*/ 	.byte	0x5f, 0x5f, 0x43, 0x55, 0x44, 0x41, 0x5f, 0x46, 0x54, 0x5a, 0x00
	.type		_$_str_$_2,@object
	.size		_$_str_$_2,(.L_1 - _$_str_$_2)
_$_str_$_2:
        /*000b*/ 	.byte	0x5f, 0x5f, 0x43, 0x55, 0x44, 0x41, 0x5f, 0x50, 0x52, 0x45, 0x43, 0x5f, 0x53, 0x51, 0x52, 0x54
        /*001b*/ 	.byte	0x00
.L_1:


//--------------------- .nv.constant0.triton_poi_fused__native_batch_norm_legit_no_training_leaky_relu_38 --------------------------
	.section	.nv.constant0.triton_poi_fused__native_batch_norm_legit_no_training_leaky_relu_38,"a",@progbits
	.sectionflags	@""
	.align	4
.nv.constant0.triton_poi_fused__native_batch_norm_legit_no_training_leaky_relu_38:
	.zero		580
